//
// Generated by NVIDIA NVVM Compiler
//
// Compiler Build ID: CL-36424714
// Cuda compilation tools, release 13.0, V13.0.88
// Based on NVVM 20.0.0
//

.version 9.0
.target sm_100
.address_size 64

	// .globl	_Z22divergenceHidingKernelPiS_i

.visible .entry _Z22divergenceHidingKernelPiS_i(
	.param .u64 .ptr .align 1 _Z22divergenceHidingKernelPiS_i_param_0,
	.param .u64 .ptr .align 1 _Z22divergenceHidingKernelPiS_i_param_1,
	.param .u32 _Z22divergenceHidingKernelPiS_i_param_2
)
{
	.reg .pred 	%p<7>;
	.reg .b32 	%r<51>;
	.reg .b64 	%rd<18>;

	ld.param.u64 	%rd3, [_Z22divergenceHidingKernelPiS_i_param_0];
	ld.param.u64 	%rd4, [_Z22divergenceHidingKernelPiS_i_param_1];
	ld.param.u32 	%r12, [_Z22divergenceHidingKernelPiS_i_param_2];
	cvta.to.global.u64 	%rd1, %rd4;
	cvta.to.global.u64 	%rd2, %rd3;
	mov.u32 	%r13, %ctaid.x;
	mov.u32 	%r14, %ntid.x;
	mov.u32 	%r15, %tid.x;
	mad.lo.s32 	%r49, %r13, %r14, %r15;
	mov.u32 	%r16, %nctaid.x;
	mul.lo.s32 	%r2, %r14, %r16;
	setp.ge.s32 	%p1, %r49, %r12;
	@%p1 bra 	$L__BB0_7;
	add.s32 	%r17, %r49, %r2;
	max.s32 	%r18, %r12, %r17;
	setp.lt.s32 	%p2, %r17, %r12;
	selp.u32 	%r19, 1, 0, %p2;
	add.s32 	%r20, %r17, %r19;
	sub.s32 	%r21, %r18, %r20;
	div.u32 	%r22, %r21, %r2;
	add.s32 	%r3, %r22, %r19;
	and.b32  	%r23, %r3, 3;
	setp.eq.s32 	%p3, %r23, 3;
	@%p3 bra 	$L__BB0_4;
	add.s32 	%r24, %r3, 1;
	and.b32  	%r25, %r24, 3;
	neg.s32 	%r47, %r25;
$L__BB0_3:
	.pragma "nounroll";
	mul.wide.s32 	%rd5, %r49, 4;
	add.s64 	%rd6, %rd1, %rd5;
	add.s64 	%rd7, %rd2, %rd5;
	ld.global.u32 	%r26, [%rd7];
	not.b32 	%r27, %r26;
	and.b32  	%r28, %r27, 1;
	shl.b32 	%r29, %r26, %r28;
	st.global.u32 	[%rd6], %r29;
	add.s32 	%r49, %r49, %r2;
	add.s32 	%r47, %r47, 1;
	setp.ne.s32 	%p4, %r47, 0;
	@%p4 bra 	$L__BB0_3;
$L__BB0_4:
	setp.lt.u32 	%p5, %r3, 3;
	@%p5 bra 	$L__BB0_7;
	mul.wide.s32 	%rd11, %r2, 4;
	shl.b32 	%r46, %r2, 2;
$L__BB0_6:
	mul.wide.s32 	%rd8, %r49, 4;
	add.s64 	%rd9, %rd2, %rd8;
	ld.global.u32 	%r30, [%rd9];
	not.b32 	%r31, %r30;
	and.b32  	%r32, %r31, 1;
	shl.b32 	%r33, %r30, %r32;
	add.s64 	%rd10, %rd1, %rd8;
	st.global.u32 	[%rd10], %r33;
	add.s64 	%rd12, %rd9, %rd11;
	ld.global.u32 	%r34, [%rd12];
	not.b32 	%r35, %r34;
	and.b32  	%r36, %r35, 1;
	shl.b32 	%r37, %r34, %r36;
	add.s64 	%rd13, %rd10, %rd11;
	st.global.u32 	[%rd13], %r37;
	add.s64 	%rd14, %rd12, %rd11;
	ld.global.u32 	%r38, [%rd14];
	not.b32 	%r39, %r38;
	and.b32  	%r40, %r39, 1;
	shl.b32 	%r41, %r38, %r40;
	add.s64 	%rd15, %rd13, %rd11;
	st.global.u32 	[%rd15], %r41;
	add.s64 	%rd16, %rd14, %rd11;
	ld.global.u32 	%r42, [%rd16];
	not.b32 	%r43, %r42;
	and.b32  	%r44, %r43, 1;
	shl.b32 	%r45, %r42, %r44;
	add.s64 	%rd17, %rd15, %rd11;
	st.global.u32 	[%rd17], %r45;
	add.s32 	%r49, %r46, %r49;
	setp.lt.s32 	%p6, %r49, %r12;
	@%p6 bra 	$L__BB0_6;
$L__BB0_7:
	ret;

}
	// .globl	_Z15branchingKernelPiS_i
.visible .entry _Z15branchingKernelPiS_i(
	.param .u64 .ptr .align 1 _Z15branchingKernelPiS_i_param_0,
	.param .u64 .ptr .align 1 _Z15branchingKernelPiS_i_param_1,
	.param .u32 _Z15branchingKernelPiS_i_param_2
)
{
	.reg .pred 	%p<7>;
	.reg .b32 	%r<51>;
	.reg .b64 	%rd<18>;

	ld.param.u64 	%rd3, [_Z15branchingKernelPiS_i_param_0];
	ld.param.u64 	%rd4, [_Z15branchingKernelPiS_i_param_1];
	ld.param.u32 	%r12, [_Z15branchingKernelPiS_i_param_2];
	cvta.to.global.u64 	%rd1, %rd4;
	cvta.to.global.u64 	%rd2, %rd3;
	mov.u32 	%r13, %ctaid.x;
	mov.u32 	%r14, %ntid.x;
	mov.u32 	%r15, %tid.x;
	mad.lo.s32 	%r49, %r13, %r14, %r15;
	mov.u32 	%r16, %nctaid.x;
	mul.lo.s32 	%r2, %r14, %r16;
	setp.ge.s32 	%p1, %r49, %r12;
	@%p1 bra 	$L__BB1_7;
	add.s32 	%r17, %r49, %r2;
	max.s32 	%r18, %r12, %r17;
	setp.lt.s32 	%p2, %r17, %r12;
	selp.u32 	%r19, 1, 0, %p2;
	add.s32 	%r20, %r17, %r19;
	sub.s32 	%r21, %r18, %r20;
	div.u32 	%r22, %r21, %r2;
	add.s32 	%r3, %r22, %r19;
	and.b32  	%r23, %r3, 3;
	setp.eq.s32 	%p3, %r23, 3;
	@%p3 bra 	$L__BB1_4;
	add.s32 	%r24, %r3, 1;
	and.b32  	%r25, %r24, 3;
	neg.s32 	%r47, %r25;
$L__BB1_3:
	.pragma "nounroll";
	mul.wide.s32 	%rd5, %r49, 4;
	add.s64 	%rd6, %rd1, %rd5;
	add.s64 	%rd7, %rd2, %rd5;
	ld.global.u32 	%r26, [%rd7];
	not.b32 	%r27, %r26;
	and.b32  	%r28, %r27, 1;
	shl.b32 	%r29, %r26, %r28;
	st.global.u32 	[%rd6], %r29;
	add.s32 	%r49, %r49, %r2;
	add.s32 	%r47, %r47, 1;
	setp.ne.s32 	%p4, %r47, 0;
	@%p4 bra 	$L__BB1_3;
$L__BB1_4:
	setp.lt.u32 	%p5, %r3, 3;
	@%p5 bra 	$L__BB1_7;
	mul.wide.s32 	%rd11, %r2, 4;
	shl.b32 	%r46, %r2, 2;
$L__BB1_6:
	mul.wide.s32 	%rd8, %r49, 4;
	add.s64 	%rd9, %rd2, %rd8;
	ld.global.u32 	%r30, [%rd9];
	not.b32 	%r31, %r30;
	and.b32  	%r32, %r31, 1;
	shl.b32 	%r33, %r30, %r32;
	add.s64 	%rd10, %rd1, %rd8;
	st.global.u32 	[%rd10], %r33;
	add.s64 	%rd12, %rd9, %rd11;
	ld.global.u32 	%r34, [%rd12];
	not.b32 	%r35, %r34;
	and.b32  	%r36, %r35, 1;
	shl.b32 	%r37, %r34, %r36;
	add.s64 	%rd13, %rd10, %rd11;
	st.global.u32 	[%rd13], %r37;
	add.s64 	%rd14, %rd12, %rd11;
	ld.global.u32 	%r38, [%rd14];
	not.b32 	%r39, %r38;
	and.b32  	%r40, %r39, 1;
	shl.b32 	%r41, %r38, %r40;
	add.s64 	%rd15, %rd13, %rd11;
	st.global.u32 	[%rd15], %r41;
	add.s64 	%rd16, %rd14, %rd11;
	ld.global.u32 	%r42, [%rd16];
	not.b32 	%r43, %r42;
	and.b32  	%r44, %r43, 1;
	shl.b32 	%r45, %r42, %r44;
	add.s64 	%rd17, %rd15, %rd11;
	st.global.u32 	[%rd17], %r45;
	add.s32 	%r49, %r46, %r49;
	setp.lt.s32 	%p6, %r49, %r12;
	@%p6 bra 	$L__BB1_6;
$L__BB1_7:
	ret;

}
	// .globl	_Z22complexBranchingKernelPiS_i
.visible .entry _Z22complexBranchingKernelPiS_i(
	.param .u64 .ptr .align 1 _Z22complexBranchingKernelPiS_i_param_0,
	.param .u64 .ptr .align 1 _Z22complexBranchingKernelPiS_i_param_1,
	.param .u32 _Z22complexBranchingKernelPiS_i_param_2
)
{
	.reg .pred 	%p<27>;
	.reg .b16 	%rs<46>;
	.reg .b32 	%r<146>;
	.reg .b64 	%rd<19>;

	ld.param.u64 	%rd11, [_Z22complexBranchingKernelPiS_i_param_0];
	ld.param.u64 	%rd12, [_Z22complexBranchingKernelPiS_i_param_1];
	ld.param.u32 	%r42, [_Z22complexBranchingKernelPiS_i_param_2];
	cvta.to.global.u64 	%rd1, %rd12;
	cvta.to.global.u64 	%rd2, %rd11;
	mov.u32 	%r43, %ctaid.x;
	mov.u32 	%r44, %ntid.x;
	mov.u32 	%r45, %tid.x;
	mad.lo.s32 	%r140, %r43, %r44, %r45;
	mov.u32 	%r46, %nctaid.x;
	mul.lo.s32 	%r2, %r44, %r46;
	setp.ge.s32 	%p1, %r140, %r42;
	@%p1 bra 	$L__BB2_42;
	add.s32 	%r47, %r140, %r2;
	max.s32 	%r48, %r42, %r47;
	setp.lt.s32 	%p2, %r47, %r42;
	selp.u32 	%r49, 1, 0, %p2;
	add.s32 	%r50, %r47, %r49;
	sub.s32 	%r51, %r48, %r50;
	div.u32 	%r52, %r51, %r2;
	add.s32 	%r3, %r52, %r49;
	and.b32  	%r53, %r3, 3;
	setp.eq.s32 	%p3, %r53, 3;
	@%p3 bra 	$L__BB2_11;
	add.s32 	%r54, %r3, 1;
	and.b32  	%r55, %r54, 3;
	neg.s32 	%r137, %r55;
$L__BB2_3:
	.pragma "nounroll";
	mul.wide.s32 	%rd3, %r140, 4;
	add.s64 	%rd13, %rd2, %rd3;
	ld.global.u32 	%r7, [%rd13];
	and.b32  	%r56, %r7, 3;
	setp.eq.s32 	%p4, %r56, 0;
	@%p4 bra 	$L__BB2_9;
	and.b32  	%r57, %r7, -2147483645;
	setp.eq.s32 	%p5, %r57, 1;
	@%p5 bra 	$L__BB2_7;
	setp.ne.s32 	%p6, %r57, 2;
	@%p6 bra 	$L__BB2_8;
	shr.u32 	%r58, %r7, 1;
	setp.gt.u32 	%p7, %r7, 40;
	add.s32 	%r59, %r58, -5;
	selp.b32 	%r139, %r59, %r58, %p7;
	bra.uni 	$L__BB2_10;
$L__BB2_7:
	add.s32 	%r60, %r7, 10;
	mul.lo.s32 	%r61, %r60, %r60;
	mul.hi.u32 	%r62, %r61, 1374389535;
	shr.u32 	%r63, %r62, 5;
	mul.lo.s32 	%r64, %r63, 100;
	sub.s32 	%r139, %r61, %r64;
	bra.uni 	$L__BB2_10;
$L__BB2_8:
	mul.hi.s32 	%r65, %r7, 1374389535;
	shr.u32 	%r66, %r65, 31;
	shr.u32 	%r67, %r65, 4;
	add.s32 	%r68, %r67, %r66;
	mul.lo.s32 	%r69, %r68, 50;
	sub.s32 	%r70, %r7, %r69;
	cvt.u16.u32 	%rs1, %r70;
	add.s16 	%rs2, %rs1, 1;
	cvt.s16.s8 	%rs3, %rs2;
	mul.lo.s16 	%rs4, %rs3, 41;
	shr.u16 	%rs5, %rs4, 15;
	shr.s16 	%rs6, %rs4, 11;
	add.s16 	%rs7, %rs6, %rs5;
	mul.lo.s16 	%rs8, %rs7, 50;
	sub.s16 	%rs9, %rs2, %rs8;
	cvt.u32.u16 	%r71, %rs9;
	cvt.s32.s8 	%r139, %r71;
	bra.uni 	$L__BB2_10;
$L__BB2_9:
	mad.lo.s32 	%r139, %r7, 3, 3;
$L__BB2_10:
	add.s64 	%rd14, %rd1, %rd3;
	st.global.u32 	[%rd14], %r139;
	add.s32 	%r140, %r140, %r2;
	add.s32 	%r137, %r137, 1;
	setp.ne.s32 	%p8, %r137, 0;
	@%p8 bra 	$L__BB2_3;
$L__BB2_11:
	setp.lt.u32 	%p9, %r3, 3;
	@%p9 bra 	$L__BB2_42;
	mul.wide.s32 	%rd6, %r2, 4;
$L__BB2_13:
	mul.wide.s32 	%rd15, %r140, 4;
	add.s64 	%rd4, %rd2, %rd15;
	ld.global.u32 	%r17, [%rd4];
	and.b32  	%r72, %r17, 3;
	setp.eq.s32 	%p10, %r72, 0;
	@%p10 bra 	$L__BB2_19;
	and.b32  	%r73, %r17, -2147483645;
	setp.eq.s32 	%p11, %r73, 2;
	@%p11 bra 	$L__BB2_17;
	setp.ne.s32 	%p12, %r73, 1;
	@%p12 bra 	$L__BB2_18;
	add.s32 	%r76, %r17, 10;
	mul.lo.s32 	%r77, %r76, %r76;
	mul.hi.u32 	%r78, %r77, 1374389535;
	shr.u32 	%r79, %r78, 5;
	mul.lo.s32 	%r80, %r79, 100;
	sub.s32 	%r142, %r77, %r80;
	bra.uni 	$L__BB2_20;
$L__BB2_17:
	shr.u32 	%r74, %r17, 1;
	setp.gt.u32 	%p13, %r17, 40;
	add.s32 	%r75, %r74, -5;
	selp.b32 	%r142, %r75, %r74, %p13;
	bra.uni 	$L__BB2_20;
$L__BB2_18:
	mul.hi.s32 	%r81, %r17, 1374389535;
	shr.u32 	%r82, %r81, 31;
	shr.u32 	%r83, %r81, 4;
	add.s32 	%r84, %r83, %r82;
	mul.lo.s32 	%r85, %r84, 50;
	sub.s32 	%r86, %r17, %r85;
	cvt.u16.u32 	%rs10, %r86;
	add.s16 	%rs11, %rs10, 1;
	cvt.s16.s8 	%rs12, %rs11;
	mul.lo.s16 	%rs13, %rs12, 41;
	shr.u16 	%rs14, %rs13, 15;
	shr.s16 	%rs15, %rs13, 11;
	add.s16 	%rs16, %rs15, %rs14;
	mul.lo.s16 	%rs17, %rs16, 50;
	sub.s16 	%rs18, %rs11, %rs17;
	cvt.u32.u16 	%r87, %rs18;
	cvt.s32.s8 	%r142, %r87;
	bra.uni 	$L__BB2_20;
$L__BB2_19:
	mad.lo.s32 	%r142, %r17, 3, 3;
$L__BB2_20:
	add.s64 	%rd5, %rd1, %rd15;
	st.global.u32 	[%rd5], %r142;
	add.s64 	%rd7, %rd4, %rd6;
	ld.global.u32 	%r23, [%rd7];
	and.b32  	%r88, %r23, 3;
	setp.eq.s32 	%p14, %r88, 0;
	@%p14 bra 	$L__BB2_26;
	and.b32  	%r89, %r23, -2147483645;
	setp.eq.s32 	%p15, %r89, 1;
	@%p15 bra 	$L__BB2_24;
	setp.ne.s32 	%p16, %r89, 2;
	@%p16 bra 	$L__BB2_25;
	shr.u32 	%r90, %r23, 1;
	setp.gt.u32 	%p17, %r23, 40;
	add.s32 	%r91, %r90, -5;
	selp.b32 	%r143, %r91, %r90, %p17;
	bra.uni 	$L__BB2_27;
$L__BB2_24:
	add.s32 	%r92, %r23, 10;
	mul.lo.s32 	%r93, %r92, %r92;
	mul.hi.u32 	%r94, %r93, 1374389535;
	shr.u32 	%r95, %r94, 5;
	mul.lo.s32 	%r96, %r95, 100;
	sub.s32 	%r143, %r93, %r96;
	bra.uni 	$L__BB2_27;
$L__BB2_25:
	mul.hi.s32 	%r97, %r23, 1374389535;
	shr.u32 	%r98, %r97, 31;
	shr.u32 	%r99, %r97, 4;
	add.s32 	%r100, %r99, %r98;
	mul.lo.s32 	%r101, %r100, 50;
	sub.s32 	%r102, %r23, %r101;
	cvt.u16.u32 	%rs19, %r102;
	add.s16 	%rs20, %rs19, 1;
	cvt.s16.s8 	%rs21, %rs20;
	mul.lo.s16 	%rs22, %rs21, 41;
	shr.u16 	%rs23, %rs22, 15;
	shr.s16 	%rs24, %rs22, 11;
	add.s16 	%rs25, %rs24, %rs23;
	mul.lo.s16 	%rs26, %rs25, 50;
	sub.s16 	%rs27, %rs20, %rs26;
	cvt.u32.u16 	%r103, %rs27;
	cvt.s32.s8 	%r143, %r103;
	bra.uni 	$L__BB2_27;
$L__BB2_26:
	mad.lo.s32 	%r143, %r23, 3, 3;
$L__BB2_27:
	add.s64 	%rd8, %rd5, %rd6;
	st.global.u32 	[%rd8], %r143;
	add.s64 	%rd9, %rd7, %rd6;
	ld.global.u32 	%r29, [%rd9];
	and.b32  	%r104, %r29, 3;
	setp.eq.s32 	%p18, %r104, 0;
	@%p18 bra 	$L__BB2_33;
	and.b32  	%r105, %r29, -2147483645;
	setp.eq.s32 	%p19, %r105, 1;
	@%p19 bra 	$L__BB2_31;
	setp.ne.s32 	%p20, %r105, 2;
	@%p20 bra 	$L__BB2_32;
	shr.u32 	%r106, %r29, 1;
	setp.gt.u32 	%p21, %r29, 40;
	add.s32 	%r107, %r106, -5;
	selp.b32 	%r144, %r107, %r106, %p21;
	bra.uni 	$L__BB2_34;
$L__BB2_31:
	add.s32 	%r108, %r29, 10;
	mul.lo.s32 	%r109, %r108, %r108;
	mul.hi.u32 	%r110, %r109, 1374389535;
	shr.u32 	%r111, %r110, 5;
	mul.lo.s32 	%r112, %r111, 100;
	sub.s32 	%r144, %r109, %r112;
	bra.uni 	$L__BB2_34;
$L__BB2_32:
	mul.hi.s32 	%r113, %r29, 1374389535;
	shr.u32 	%r114, %r113, 31;
	shr.u32 	%r115, %r113, 4;
	add.s32 	%r116, %r115, %r114;
	mul.lo.s32 	%r117, %r116, 50;
	sub.s32 	%r118, %r29, %r117;
	cvt.u16.u32 	%rs28, %r118;
	add.s16 	%rs29, %rs28, 1;
	cvt.s16.s8 	%rs30, %rs29;
	mul.lo.s16 	%rs31, %rs30, 41;
	shr.u16 	%rs32, %rs31, 15;
	shr.s16 	%rs33, %rs31, 11;
	add.s16 	%rs34, %rs33, %rs32;
	mul.lo.s16 	%rs35, %rs34, 50;
	sub.s16 	%rs36, %rs29, %rs35;
	cvt.u32.u16 	%r119, %rs36;
	cvt.s32.s8 	%r144, %r119;
	bra.uni 	$L__BB2_34;
$L__BB2_33:
	mad.lo.s32 	%r144, %r29, 3, 3;
$L__BB2_34:
	add.s64 	%rd10, %rd8, %rd6;
	st.global.u32 	[%rd10], %r144;
	add.s64 	%rd17, %rd9, %rd6;
	ld.global.u32 	%r35, [%rd17];
	and.b32  	%r120, %r35, 3;
	setp.eq.s32 	%p22, %r120, 0;
	@%p22 bra 	$L__BB2_40;
	and.b32  	%r121, %r35, -2147483645;
	setp.eq.s32 	%p23, %r121, 1;
	@%p23 bra 	$L__BB2_38;
	setp.ne.s32 	%p24, %r121, 2;
	@%p24 bra 	$L__BB2_39;
	shr.u32 	%r122, %r35, 1;
	setp.gt.u32 	%p25, %r35, 40;
	add.s32 	%r123, %r122, -5;
	selp.b32 	%r145, %r123, %r122, %p25;
	bra.uni 	$L__BB2_41;
$L__BB2_38:
	add.s32 	%r124, %r35, 10;
	mul.lo.s32 	%r125, %r124, %r124;
	mul.hi.u32 	%r126, %r125, 1374389535;
	shr.u32 	%r127, %r126, 5;
	mul.lo.s32 	%r128, %r127, 100;
	sub.s32 	%r145, %r125, %r128;
	bra.uni 	$L__BB2_41;
$L__BB2_39:
	mul.hi.s32 	%r129, %r35, 1374389535;
	shr.u32 	%r130, %r129, 31;
	shr.u32 	%r131, %r129, 4;
	add.s32 	%r132, %r131, %r130;
	mul.lo.s32 	%r133, %r132, 50;
	sub.s32 	%r134, %r35, %r133;
	cvt.u16.u32 	%rs37, %r134;
	add.s16 	%rs38, %rs37, 1;
	cvt.s16.s8 	%rs39, %rs38;
	mul.lo.s16 	%rs40, %rs39, 41;
	shr.u16 	%rs41, %rs40, 15;
	shr.s16 	%rs42, %rs40, 11;
	add.s16 	%rs43, %rs42, %rs41;
	mul.lo.s16 	%rs44, %rs43, 50;
	sub.s16 	%rs45, %rs38, %rs44;
	cvt.u32.u16 	%r135, %rs45;
	cvt.s32.s8 	%r145, %r135;
	bra.uni 	$L__BB2_41;
$L__BB2_40:
	mad.lo.s32 	%r145, %r35, 3, 3;
$L__BB2_41:
	add.s64 	%rd18, %rd10, %rd6;
	st.global.u32 	[%rd18], %r145;
	shl.b32 	%r136, %r2, 2;
	add.s32 	%r140, %r136, %r140;
	setp.lt.s32 	%p26, %r140, %r42;
	@%p26 bra 	$L__BB2_13;
$L__BB2_42:
	ret;

}


// ===== COMPILED SASS (sm_100) =====

	.target	sm_100

	.elftype	@"ET_EXEC"


//--------------------- .note.nv.tkinfo           --------------------------
	.section	.note.nv.tkinfo,"",@"SHT_NOTE"
	.sectionflags	@"SHF_NOTE_NV_TKINFO"
	.tkinfo
        /*0018*/ 	.word	0x00000002
        /*0030*/ 	.string	""
        /*0030*/ 	.string	"ptxas"
        /*0030*/ 	.string	"Cuda compilation tools, release 13.0, V13.0.88"
        /*0030*/ 	.string	"Build cuda_13.0.r13.0/compiler.36424714_0"
        /*0030*/ 	.string	"-arch sm_100 -m 64 "



//--------------------- .note.nv.cuinfo           --------------------------
	.section	.note.nv.cuinfo,"",@"SHT_NOTE"
	.sectionflags	@"SHF_NOTE_NV_CUINFO"
        /*0018*/ 	.short	0x0002
        /*001a*/ 	.short	0x0064
        /*001c*/ 	.short	0x0082
	.zero		2


//--------------------- .nv.info                  --------------------------
	.section	.nv.info,"",@"SHT_CUDA_INFO"
	.align	4


	//----- nvinfo : EIATTR_REGCOUNT
	.align		4
        /*0000*/ 	.byte	0x04, 0x2f
        /*0002*/ 	.short	(.L_1 - .L_0)
	.align		4
.L_0:
        /*0004*/ 	.word	index@(_Z22divergenceHidingKernelPiS_i)
        /*0008*/ 	.word	0x0000001a


	//----- nvinfo : EIATTR_FRAME_SIZE
	.align		4
.L_1:
        /*000c*/ 	.byte	0x04, 0x11
        /*000e*/ 	.short	(.L_3 - .L_2)
	.align		4
.L_2:
        /*0010*/ 	.word	index@(_Z22divergenceHidingKernelPiS_i)
        /*0014*/ 	.word	0x00000000


	//----- nvinfo : EIATTR_REGCOUNT
	.align		4
.L_3:
        /*0018*/ 	.byte	0x04, 0x2f
        /*001a*/ 	.short	(.L_5 - .L_4)
	.align		4
.L_4:
        /*001c*/ 	.word	index@(_Z15branchingKernelPiS_i)
        /*0020*/ 	.word	0x0000001a


	//----- nvinfo : EIATTR_FRAME_SIZE
	.align		4
.L_5:
        /*0024*/ 	.byte	0x04, 0x11
        /*0026*/ 	.short	(.L_7 - .L_6)
	.align		4
.L_6:
        /*0028*/ 	.word	index@(_Z15branchingKernelPiS_i)
        /*002c*/ 	.word	0x00000000


	//----- nvinfo : EIATTR_REGCOUNT
	.align		4
.L_7:
        /*0030*/ 	.byte	0x04, 0x2f
        /*0032*/ 	.short	(.L_9 - .L_8)
	.align		4
.L_8:
        /*0034*/ 	.word	index@(_Z22complexBranchingKernelPiS_i)
        /*0038*/ 	.word	0x00000012


	//----- nvinfo : EIATTR_FRAME_SIZE
	.align		4
.L_9:
        /*003c*/ 	.byte	0x04, 0x11
        /*003e*/ 	.short	(.L_11 - .L_10)
	.align		4
.L_10:
        /*0040*/ 	.word	index@(_Z22complexBranchingKernelPiS_i)
        /*0044*/ 	.word	0x00000000


	//----- nvinfo : EIATTR_MIN_STACK_SIZE
	.align		4
.L_11:
        /*0048*/ 	.byte	0x04, 0x12
        /*004a*/ 	.short	(.L_13 - .L_12)
	.align		4
.L_12:
        /*004c*/ 	.word	index@(_Z22complexBranchingKernelPiS_i)
        /*0050*/ 	.word	0x00000000


	//----- nvinfo : EIATTR_MIN_STACK_SIZE
	.align		4
.L_13:
        /*0054*/ 	.byte	0x04, 0x12
        /*0056*/ 	.short	(.L_15 - .L_14)
	.align		4
.L_14:
        /*0058*/ 	.word	index@(_Z15branchingKernelPiS_i)
        /*005c*/ 	.word	0x00000000


	//----- nvinfo : EIATTR_MIN_STACK_SIZE
	.align		4
.L_15:
        /*0060*/ 	.byte	0x04, 0x12
        /*0062*/ 	.short	(.L_17 - .L_16)
	.align		4
.L_16:
        /*0064*/ 	.word	index@(_Z22divergenceHidingKernelPiS_i)
        /*0068*/ 	.word	0x00000000
.L_17:


//--------------------- .nv.compat                --------------------------
	.section	.nv.compat,"",@"SHT_CUDA_COMPAT_INFO"
	.align	4
        /*0000*/ 	.byte	0x02, 0x09, 0x00, 0x00, 0x02, 0x02, 0x01, 0x00, 0x02, 0x05, 0x05, 0x00, 0x03, 0x07, 0x01, 0x01
        /*0010*/ 	.byte	0x02, 0x03, 0x00, 0x00, 0x02, 0x06, 0x01, 0x00, 0x04, 0x0b, 0x08, 0x00, 0x09, 0x00, 0x00, 0x00
        /*0020*/ 	.byte	0x00, 0x00, 0x00, 0x00


//--------------------- .nv.info._Z22complexBranchingKernelPiS_i --------------------------
	.section	.nv.info._Z22complexBranchingKernelPiS_i,"",@"SHT_CUDA_INFO"
	.sectionflags	@""
	.align	4


	//----- nvinfo : EIATTR_CUDA_API_VERSION
	.align		4
        /*0000*/ 	.byte	0x04, 0x37
        /*0002*/ 	.short	(.L_19 - .L_18)
.L_18:
        /*0004*/ 	.word	0x00000082


	//----- nvinfo : EIATTR_KPARAM_INFO
	.align		4
.L_19:
        /*0008*/ 	.byte	0x04, 0x17
        /*000a*/ 	.short	(.L_21 - .L_20)
.L_20:
        /*000c*/ 	.word	0x00000000
        /*0010*/ 	.short	0x0002
        /*0012*/ 	.short	0x0010
        /*0014*/ 	.byte	0x00, 0xf0, 0x11, 0x00


	//----- nvinfo : EIATTR_KPARAM_INFO
	.align		4
.L_21:
        /*0018*/ 	.byte	0x04, 0x17
        /*001a*/ 	.short	(.L_23 - .L_22)
.L_22:
        /*001c*/ 	.word	0x00000000
        /*0020*/ 	.short	0x0001
        /*0022*/ 	.short	0x0008
        /*0024*/ 	.byte	0x00, 0xf5, 0x21, 0x00


	//----- nvinfo : EIATTR_KPARAM_INFO
	.align		4
.L_23:
        /*0028*/ 	.byte	0x04, 0x17
        /*002a*/ 	.short	(.L_25 - .L_24)
.L_24:
        /*002c*/ 	.word	0x00000000
        /*0030*/ 	.short	0x0000
        /*0032*/ 	.short	0x0000
        /*0034*/ 	.byte	0x00, 0xf5, 0x21, 0x00


	//----- nvinfo : EIATTR_SPARSE_MMA_MASK
	.align		4
.L_25:
        /*0038*/ 	.byte	0x03, 0x50
        /*003a*/ 	.short	0x0000


	//----- nvinfo : EIATTR_MAXREG_COUNT
	.align		4
        /*003c*/ 	.byte	0x03, 0x1b
        /*003e*/ 	.short	0x00ff


	//----- nvinfo : EIATTR_MERCURY_ISA_VERSION
	.align		4
        /*0040*/ 	.byte	0x03, 0x5f
        /*0042*/ 	.short	0x0101


	//----- nvinfo : EIATTR_VRC_CTA_INIT_COUNT
	.align		4
        /*0044*/ 	.byte	0x02, 0x4a
	.zero		1
	.zero		1


	//----- nvinfo : EIATTR_EXIT_INSTR_OFFSETS
	.align		4
        /*0048*/ 	.byte	0x04, 0x1c
        /*004a*/ 	.short	(.L_27 - .L_26)


	//   ....[0]....
.L_26:
        /*004c*/ 	.word	0x00000090


	//   ....[1]....
        /*0050*/ 	.word	0x00000600


	//   ....[2]....
        /*0054*/ 	.word	0x00001100


	//----- nvinfo : EIATTR_CRS_STACK_SIZE
	.align		4
.L_27:
        /*0058*/ 	.byte	0x04, 0x1e
        /*005a*/ 	.short	(.L_29 - .L_28)
.L_28:
        /*005c*/ 	.word	0x00000000


	//----- nvinfo : EIATTR_CBANK_PARAM_SIZE
	.align		4
.L_29:
        /*0060*/ 	.byte	0x03, 0x19
        /*0062*/ 	.short	0x0014


	//----- nvinfo : EIATTR_PARAM_CBANK
	.align		4
        /*0064*/ 	.byte	0x04, 0x0a
        /*0066*/ 	.short	(.L_31 - .L_30)
	.align		4
.L_30:
        /*0068*/ 	.word	index@(.nv.constant0._Z22complexBranchingKernelPiS_i)
        /*006c*/ 	.short	0x0380
        /*006e*/ 	.short	0x0014


	//----- nvinfo : EIATTR_SW_WAR
	.align		4
.L_31:
        /*0070*/ 	.byte	0x04, 0x36
        /*0072*/ 	.short	(.L_33 - .L_32)
.L_32:
        /*0074*/ 	.word	0x00000008
.L_33:


//--------------------- .nv.info._Z15branchingKernelPiS_i --------------------------
	.section	.nv.info._Z15branchingKernelPiS_i,"",@"SHT_CUDA_INFO"
	.sectionflags	@""
	.align	4


	//----- nvinfo : EIATTR_CUDA_API_VERSION
	.align		4
        /*0000*/ 	.byte	0x04, 0x37
        /*0002*/ 	.short	(.L_35 - .L_34)
.L_34:
        /*0004*/ 	.word	0x00000082


	//----- nvinfo : EIATTR_KPARAM_INFO
	.align		4
.L_35:
        /*0008*/ 	.byte	0x04, 0x17
        /*000a*/ 	.short	(.L_37 - .L_36)
.L_36:
        /*000c*/ 	.word	0x00000000
        /*0010*/ 	.short	0x0002
        /*0012*/ 	.short	0x0010
        /*0014*/ 	.byte	0x00, 0xf0, 0x11, 0x00


	//----- nvinfo : EIATTR_KPARAM_INFO
	.align		4
.L_37:
        /*0018*/ 	.byte	0x04, 0x17
        /*001a*/ 	.short	(.L_39 - .L_38)
.L_38:
        /*001c*/ 	.word	0x00000000
        /*0020*/ 	.short	0x0001
        /*0022*/ 	.short	0x0008
        /*0024*/ 	.byte	0x00, 0xf5, 0x21, 0x00


	//----- nvinfo : EIATTR_KPARAM_INFO
	.align		4
.L_39:
        /*0028*/ 	.byte	0x04, 0x17
        /*002a*/ 	.short	(.L_41 - .L_40)
.L_40:
        /*002c*/ 	.word	0x00000000
        /*0030*/ 	.short	0x0000
        /*0032*/ 	.short	0x0000
        /*0034*/ 	.byte	0x00, 0xf5, 0x21, 0x00


	//----- nvinfo : EIATTR_SPARSE_MMA_MASK
	.align		4
.L_41:
        /*0038*/ 	.byte	0x03, 0x50
        /*003a*/ 	.short	0x0000


	//----- nvinfo : EIATTR_MAXREG_COUNT
	.align		4
        /*003c*/ 	.byte	0x03, 0x1b
        /*003e*/ 	.short	0x00ff


	//----- nvinfo : EIATTR_MERCURY_ISA_VERSION
	.align		4
        /*0040*/ 	.byte	0x03, 0x5f
        /*0042*/ 	.short	0x0101


	//----- nvinfo : EIATTR_VRC_CTA_INIT_COUNT
	.align		4
        /*0044*/ 	.byte	0x02, 0x4a
	.zero		1
	.zero		1


	//----- nvinfo : EIATTR_EXIT_INSTR_OFFSETS
	.align		4
        /*0048*/ 	.byte	0x04, 0x1c
        /*004a*/ 	.short	(.L_43 - .L_42)


	//   ....[0]....
.L_42:
        /*004c*/ 	.word	0x00000090


	//   ....[1]....
        /*0050*/ 	.word	0x000003a0


	//   ....[2]....
        /*0054*/ 	.word	0x00000560


	//----- nvinfo : EIATTR_CRS_STACK_SIZE
	.align		4
.L_43:
        /*0058*/ 	.byte	0x04, 0x1e
        /*005a*/ 	.short	(.L_45 - .L_44)
.L_44:
        /*005c*/ 	.word	0x00000000


	//----- nvinfo : EIATTR_CBANK_PARAM_SIZE
	.align		4
.L_45:
        /*0060*/ 	.byte	0x03, 0x19
        /*0062*/ 	.short	0x0014


	//----- nvinfo : EIATTR_PARAM_CBANK
	.align		4
        /*0064*/ 	.byte	0x04, 0x0a
        /*0066*/ 	.short	(.L_47 - .L_46)
	.align		4
.L_46:
        /*0068*/ 	.word	index@(.nv.constant0._Z15branchingKernelPiS_i)
        /*006c*/ 	.short	0x0380
        /*006e*/ 	.short	0x0014


	//----- nvinfo : EIATTR_SW_WAR
	.align		4
.L_47:
        /*0070*/ 	.byte	0x04, 0x36
        /*0072*/ 	.short	(.L_49 - .L_48)
.L_48:
        /*0074*/ 	.word	0x00000008
.L_49:


//--------------------- .nv.info._Z22divergenceHidingKernelPiS_i --------------------------
	.section	.nv.info._Z22divergenceHidingKernelPiS_i,"",@"SHT_CUDA_INFO"
	.sectionflags	@""
	.align	4


	//----- nvinfo : EIATTR_CUDA_API_VERSION
	.align		4
        /*0000*/ 	.byte	0x04, 0x37
        /*0002*/ 	.short	(.L_51 - .L_50)
.L_50:
        /*0004*/ 	.word	0x00000082


	//----- nvinfo : EIATTR_KPARAM_INFO
	.align		4
.L_51:
        /*0008*/ 	.byte	0x04, 0x17
        /*000a*/ 	.short	(.L_53 - .L_52)
.L_52:
        /*000c*/ 	.word	0x00000000
        /*0010*/ 	.short	0x0002
        /*0012*/ 	.short	0x0010
        /*0014*/ 	.byte	0x00, 0xf0, 0x11, 0x00


	//----- nvinfo : EIATTR_KPARAM_INFO
	.align		4
.L_53:
        /*0018*/ 	.byte	0x04, 0x17
        /*001a*/ 	.short	(.L_55 - .L_54)
.L_54:
        /*001c*/ 	.word	0x00000000
        /*0020*/ 	.short	0x0001
        /*0022*/ 	.short	0x0008
        /*0024*/ 	.byte	0x00, 0xf5, 0x21, 0x00


	//----- nvinfo : EIATTR_KPARAM_INFO
	.align		4
.L_55:
        /*0028*/ 	.byte	0x04, 0x17
        /*002a*/ 	.short	(.L_57 - .L_56)
.L_56:
        /*002c*/ 	.word	0x00000000
        /*0030*/ 	.short	0x0000
        /*0032*/ 	.short	0x0000
        /*0034*/ 	.byte	0x00, 0xf5, 0x21, 0x00


	//----- nvinfo : EIATTR_SPARSE_MMA_MASK
	.align		4
.L_57:
        /*0038*/ 	.byte	0x03, 0x50
        /*003a*/ 	.short	0x0000


	//----- nvinfo : EIATTR_MAXREG_COUNT
	.align		4
        /*003c*/ 	.byte	0x03, 0x1b
        /*003e*/ 	.short	0x00ff


	//----- nvinfo : EIATTR_MERCURY_ISA_VERSION
	.align		4
        /*0040*/ 	.byte	0x03, 0x5f
        /*0042*/ 	.short	0x0101


	//----- nvinfo : EIATTR_VRC_CTA_INIT_COUNT
	.align		4
        /*0044*/ 	.byte	0x02, 0x4a
	.zero		1
	.zero		1


	//----- nvinfo : EIATTR_EXIT_INSTR_OFFSETS
	.align		4
        /*0048*/ 	.byte	0x04, 0x1c
        /*004a*/ 	.short	(.L_59 - .L_58)


	//   ....[0]....
.L_58:
        /*004c*/ 	.word	0x00000090


	//   ....[1]....
        /*0050*/ 	.word	0x000003a0


	//   ....[2]....
        /*0054*/ 	.word	0x00000560


	//----- nvinfo : EIATTR_CRS_STACK_SIZE
	.align		4
.L_59:
        /*0058*/ 	.byte	0x04, 0x1e
        /*005a*/ 	.short	(.L_61 - .L_60)
.L_60:
        /*005c*/ 	.word	0x00000000


	//----- nvinfo : EIATTR_CBANK_PARAM_SIZE
	.align		4
.L_61:
        /*0060*/ 	.byte	0x03, 0x19
        /*0062*/ 	.short	0x0014


	//----- nvinfo : EIATTR_PARAM_CBANK
	.align		4
        /*0064*/ 	.byte	0x04, 0x0a
        /*0066*/ 	.short	(.L_63 - .L_62)
	.align		4
.L_62:
        /*0068*/ 	.word	index@(.nv.constant0._Z22divergenceHidingKernelPiS_i)
        /*006c*/ 	.short	0x0380
        /*006e*/ 	.short	0x0014


	//----- nvinfo : EIATTR_SW_WAR
	.align		4
.L_63:
        /*0070*/ 	.byte	0x04, 0x36
        /*0072*/ 	.short	(.L_65 - .L_64)
.L_64:
        /*0074*/ 	.word	0x00000008
.L_65:


//--------------------- .nv.callgraph             --------------------------
	.section	.nv.callgraph,"",@"SHT_CUDA_CALLGRAPH"
	.align	4
	.sectionentsize	8
	.align		4
        /*0000*/ 	.word	0x00000000
	.align		4
        /*0004*/ 	.word	0xffffffff
	.align		4
        /*0008*/ 	.word	0x00000000
	.align		4
        /*000c*/ 	.word	0xfffffffe
	.align		4
        /*0010*/ 	.word	0x00000000
	.align		4
        /*0014*/ 	.word	0xfffffffd
	.align		4
        /*0018*/ 	.word	0x00000000
	.align		4
        /*001c*/ 	.word	0xfffffffc


//--------------------- .text._Z22complexBranchingKernelPiS_i --------------------------
	.section	.text._Z22complexBranchingKernelPiS_i,"ax",@progbits
	.align	128
        .global         _Z22complexBranchingKernelPiS_i
        .type           _Z22complexBranchingKernelPiS_i,@function
        .size           _Z22complexBranchingKernelPiS_i,(.L_x_35 - _Z22complexBranchingKernelPiS_i)
        .other          _Z22complexBranchingKernelPiS_i,@"STO_CUDA_ENTRY STV_DEFAULT"
_Z22complexBranchingKernelPiS_i:
.text._Z22complexBranchingKernelPiS_i:
[----:B------:R-:W-:Y:S01]  /*0000*/  LDC R1, c[0x0][0x37c] ;  /* 0x0000df00ff017b82 */ /* 0x000fe20000000800 */
[----:B------:R-:W0:Y:S07]  /*0010*/  S2R R3, SR_TID.X ;  /* 0x0000000000037919 */ /* 0x000e2e0000002100 */
[----:B------:R-:W0:Y:S01]  /*0020*/  S2UR UR4, SR_CTAID.X ;  /* 0x00000000000479c3 */ /* 0x000e220000002500 */
[----:B------:R-:W1:Y:S07]  /*0030*/  LDCU UR6, c[0x0][0x390] ;  /* 0x00007200ff0677ac */ /* 0x000e6e0008000800 */
[----:B------:R-:W0:Y:S01]  /*0040*/  LDC R0, c[0x0][0x360] ;  /* 0x0000d800ff007b82 */ /* 0x000e220000000800 */
[----:B------:R-:W2:Y:S01]  /*0050*/  LDCU UR5, c[0x0][0x370] ;  /* 0x00006e00ff0577ac */ /* 0x000ea20008000800 */
[----:B0-----:R-:W-:-:S02]  /*0060*/  IMAD R3, R0, UR4, R3 ;  /* 0x0000000400037c24 */ /* 0x001fc4000f8e0203 */
[----:B--2---:R-:W-:-:S03]  /*0070*/  IMAD R0, R0, UR5, RZ ;  /* 0x0000000500007c24 */ /* 0x004fc6000f8e02ff */
[----:B-1----:R-:W-:-:S13]  /*0080*/  ISETP.GE.AND P0, PT, R3, UR6, PT ;  /* 0x0000000603007c0c */ /* 0x002fda000bf06270 */
[----:B------:R-:W-:Y:S05]  /*0090*/  @P0 EXIT ;  /* 0x000000000000094d */ /* 0x000fea0003800000 */
[----:B------:R-:W0:Y:S01]  /*00a0*/  I2F.U32.RP R8, R0 ;  /* 0x0000000000087306 */ /* 0x000e220000209000 */
[C---:B------:R-:W-:Y:S01]  /*00b0*/  IMAD.IADD R2, R0.reuse, 0x1, R3 ;  /* 0x0000000100027824 */ /* 0x040fe200078e0203 */
[----:B------:R-:W-:Y:S01]  /*00c0*/  ISETP.NE.U32.AND P2, PT, R0, RZ, PT ;  /* 0x000000ff0000720c */ /* 0x000fe20003f45070 */
[----:B------:R-:W-:Y:S01]  /*00d0*/  IMAD.MOV R9, RZ, RZ, -R0 ;  /* 0x000000ffff097224 */ /* 0x000fe200078e0a00 */
[----:B------:R-:W1:Y:S01]  /*00e0*/  LDCU.64 UR4, c[0x0][0x358] ;  /* 0x00006b00ff0477ac */ /* 0x000e620008000a00 */
[----:B------:R-:W-:Y:S01]  /*00f0*/  BSSY.RECONVERGENT B0, `(.L_x_0) ;  /* 0x000004c000007945 */ /* 0x000fe20003800200 */
[C---:B------:R-:W-:Y:S02]  /*0100*/  ISETP.GE.AND P0, PT, R2.reuse, UR6, PT ;  /* 0x0000000602007c0c */ /* 0x040fe4000bf06270 */
[----:B------:R-:W-:Y:S02]  /*0110*/  VIMNMX R7, PT, PT, R2, UR6, !PT ;  /* 0x0000000602077c48 */ /* 0x000fe4000ffe0100 */
[----:B------:R-:W-:-:S04]  /*0120*/  SEL R6, RZ, 0x1, P0 ;  /* 0x00000001ff067807 */ /* 0x000fc80000000000 */
[----:B------:R-:W-:Y:S01]  /*0130*/  IADD3 R7, PT, PT, R7, -R2, -R6 ;  /* 0x8000000207077210 */ /* 0x000fe20007ffe806 */
[----:B0-----:R-:W0:Y:S02]  /*0140*/  MUFU.RCP R8, R8 ;  /* 0x0000000800087308 */ /* 0x001e240000001000 */
[----:B0-----:R-:W-:-:S06]  /*0150*/  VIADD R4, R8, 0xffffffe ;  /* 0x0ffffffe08047836 */ /* 0x001fcc0000000000 */
[----:B------:R0:W2:Y:S02]  /*0160*/  F2I.FTZ.U32.TRUNC.NTZ R5, R4 ;  /* 0x0000000400057305 */ /* 0x0000a4000021f000 */
[----:B0-----:R-:W-:Y:S02]  /*0170*/  IMAD.MOV.U32 R4, RZ, RZ, RZ ;  /* 0x000000ffff047224 */ /* 0x001fe400078e00ff */
[----:B--2---:R-:W-:-:S04]  /*0180*/  IMAD R9, R9, R5, RZ ;  /* 0x0000000509097224 */ /* 0x004fc800078e02ff */
[----:B------:R-:W-:-:S06]  /*0190*/  IMAD.HI.U32 R8, R5, R9, R4 ;  /* 0x0000000905087227 */ /* 0x000fcc00078e0004 */
[----:B------:R-:W-:-:S04]  /*01a0*/  IMAD.HI.U32 R5, R8, R7, RZ ;  /* 0x0000000708057227 */ /* 0x000fc800078e00ff */
[----:B------:R-:W-:-:S04]  /*01b0*/  IMAD.MOV R2, RZ, RZ, -R5 ;  /* 0x000000ffff027224 */ /* 0x000fc800078e0a05 */
[----:B------:R-:W-:-:S05]  /*01c0*/  IMAD R7, R0, R2, R7 ;  /* 0x0000000200077224 */ /* 0x000fca00078e0207 */
[----:B------:R-:W-:-:S13]  /*01d0*/  ISETP.GE.U32.AND P0, PT, R7, R0, PT ;  /* 0x000000000700720c */ /* 0x000fda0003f06070 */
[----:B------:R-:W-:Y:S02]  /*01e0*/  @P0 IMAD.IADD R7, R7, 0x1, -R0 ;  /* 0x0000000107070824 */ /* 0x000fe400078e0a00 */
[----:B------:R-:W-:-:S03]  /*01f0*/  @P0 VIADD R5, R5, 0x1 ;  /* 0x0000000105050836 */ /* 0x000fc60000000000 */
[----:B------:R-:W-:-:S13]  /*0200*/  ISETP.GE.U32.AND P1, PT, R7, R0, PT ;  /* 0x000000000700720c */ /* 0x000fda0003f26070 */
[----:B------:R-:W-:Y:S01]  /*0210*/  @P1 VIADD R5, R5, 0x1 ;  /* 0x0000000105051836 */ /* 0x000fe20000000000 */
[----:B------:R-:W-:-:S05]  /*0220*/  @!P2 LOP3.LUT R5, RZ, R0, RZ, 0x33, !PT ;  /* 0x00000000ff05a212 */ /* 0x000fca00078e33ff */
[----:B------:R-:W-:-:S05]  /*0230*/  IMAD.IADD R2, R6, 0x1, R5 ;  /* 0x0000000106027824 */ /* 0x000fca00078e0205 */
[----:B------:R-:W-:-:S04]  /*0240*/  LOP3.LUT R4, R2, 0x3, RZ, 0xc0, !PT ;  /* 0x0000000302047812 */ /* 0x000fc800078ec0ff */
[----:B------:R-:W-:-:S13]  /*0250*/  ISETP.NE.AND P0, PT, R4, 0x3, PT ;  /* 0x000000030400780c */ /* 0x000fda0003f05270 */
[----:B-1----:R-:W-:Y:S05]  /*0260*/  @!P0 BRA `(.L_x_1) ;  /* 0x0000000000d08947 */ /* 0x002fea0003800000 */
[----:B------:R-:W0:Y:S01]  /*0270*/  LDC.64 R4, c[0x0][0x380] ;  /* 0x0000e000ff047b82 */ /* 0x000e220000000a00 */
[----:B------:R-:W-:-:S05]  /*0280*/  VIADD R8, R2, 0x1 ;  /* 0x0000000102087836 */ /* 0x000fca0000000000 */
[----:B------:R-:W-:Y:S02]  /*0290*/  LOP3.LUT R8, R8, 0x3, RZ, 0xc0, !PT ;  /* 0x0000000308087812 */ /* 0x000fe400078ec0ff */
[----:B------:R-:W1:Y:S03]  /*02a0*/  LDC.64 R6, c[0x0][0x388] ;  /* 0x0000e200ff067b82 */ /* 0x000e660000000a00 */
[----:B------:R-:W-:-:S07]  /*02b0*/  IMAD.MOV R8, RZ, RZ, -R8 ;  /* 0x000000ffff087224 */ /* 0x000fce00078e0a08 */
.L_x_6:
[----:B0-2---:R-:W-:-:S06]  /*02c0*/  IMAD.WIDE R10, R3, 0x4, R4 ;  /* 0x00000004030a7825 */ /* 0x005fcc00078e0204 */
[----:B------:R-:W2:Y:S01]  /*02d0*/  LDG.E R11, desc[UR4][R10.64] ;  /* 0x000000040a0b7981 */ /* 0x000ea2000c1e1900 */
[----:B------:R-:W-:Y:S01]  /*02e0*/  VIADD R8, R8, 0x1 ;  /* 0x0000000108087836 */ /* 0x000fe20000000000 */
[----:B------:R-:W-:Y:S04]  /*02f0*/  BSSY.RECONVERGENT B1, `(.L_x_2) ;  /* 0x0000027000017945 */ /* 0x000fe80003800200 */
[----:B------:R-:W-:Y:S02]  /*0300*/  ISETP.NE.AND P0, PT, R8, RZ, PT ;  /* 0x000000ff0800720c */ /* 0x000fe40003f05270 */
[----:B--2---:R-:W-:-:S13]  /*0310*/  LOP3.LUT P1, RZ, R11, 0x3, RZ, 0xc0, !PT ;  /* 0x000000030bff7812 */ /* 0x004fda000782c0ff */
[----:B------:R-:W-:Y:S05]  /*0320*/  @!P1 BRA `(.L_x_3) ;  /* 0x0000000000849947 */ /* 0x000fea0003800000 */
[----:B------:R-:W-:-:S04]  /*0330*/  LOP3.LUT R9, R11, 0x80000003, RZ, 0xc0, !PT ;  /* 0x800000030b097812 */ /* 0x000fc800078ec0ff */
[----:B------:R-:W-:-:S13]  /*0340*/  ISETP.NE.AND P1, PT, R9, 0x1, PT ;  /* 0x000000010900780c */ /* 0x000fda0003f25270 */
[----:B------:R-:W-:Y:S05]  /*0350*/  @!P1 BRA `(.L_x_4) ;  /* 0x0000000000609947 */ /* 0x000fea0003800000 */
[----:B------:R-:W-:-:S04]  /*0360*/  ISETP.NE.AND P1, PT, R9, 0x2, PT ;  /* 0x000000020900780c */ /* 0x000fc80003f25270 */
[----:B------:R-:W-:-:S09]  /*0370*/  ISETP.GT.U32.AND P2, PT, R11, 0x28, !P1 ;  /* 0x000000280b00780c */ /* 0x000fd20004f44070 */
[----:B------:R-:W-:-:S05]  /*0380*/  @!P1 SHF.R.U32.HI R9, RZ, 0x1, R11 ;  /* 0x00000001ff099819 */ /* 0x000fca000001160b */
[----:B------:R-:W-:Y:S01]  /*0390*/  @P2 VIADD R9, R9, 0xfffffffb ;  /* 0xfffffffb09092836 */ /* 0x000fe20000000000 */
[----:B------:R-:W-:Y:S06]  /*03a0*/  @!P1 BRA `(.L_x_5) ;  /* 0x00000000006c9947 */ /* 0x000fec0003800000 */
[----:B------:R-:W-:-:S05]  /*03b0*/  IMAD.HI R9, R11, 0x51eb851f, RZ ;  /* 0x51eb851f0b097827 */ /* 0x000fca00078e02ff */
[----:B------:R-:W-:-:S04]  /*03c0*/  SHF.R.U32.HI R10, RZ, 0x1f, R9 ;  /* 0x0000001fff0a7819 */ /* 0x000fc80000011609 */
[----:B------:R-:W-:-:S05]  /*03d0*/  LEA.HI R10, R9, R10, RZ, 0x1c ;  /* 0x0000000a090a7211 */ /* 0x000fca00078fe0ff */
[----:B------:R-:W-:-:S04]  /*03e0*/  IMAD R10, R10, -0x32, R11 ;  /* 0xffffffce0a0a7824 */ /* 0x000fc800078e020b */
[----:B------:R-:W-:-:S05]  /*03f0*/  VIADD R10, R10, 0x1 ;  /* 0x000000010a0a7836 */ /* 0x000fca0000000000 */
[----:B------:R-:W-:-:S05]  /*0400*/  PRMT R9, R10, 0x8880, RZ ;  /* 0x000088800a097816 */ /* 0x000fca00000000ff */
[----:B------:R-:W-:-:S05]  /*0410*/  IMAD R9, R9, 0x29, RZ ;  /* 0x0000002909097824 */ /* 0x000fca00078e02ff */
[C---:B------:R-:W-:Y:S02]  /*0420*/  LOP3.LUT R11, R9.reuse, 0xffff, RZ, 0xc0, !PT ;  /* 0x0000ffff090b7812 */ /* 0x040fe400078ec0ff */
[----:B------:R-:W-:Y:S02]  /*0430*/  PRMT R12, R9, 0x9910, RZ ;  /* 0x00009910090c7816 */ /* 0x000fe400000000ff */
[----:B------:R-:W-:-:S04]  /*0440*/  SHF.R.U32.HI R9, RZ, 0xf, R11 ;  /* 0x0000000fff097819 */ /* 0x000fc8000001160b */
[----:B------:R-:W-:-:S04]  /*0450*/  LEA.HI.SX32 R9, R12, R9, 0x15 ;  /* 0x000000090c097211 */ /* 0x000fc800078faaff */
[----:B------:R-:W-:-:S05]  /*0460*/  PRMT R9, R9, 0x9910, RZ ;  /* 0x0000991009097816 */ /* 0x000fca00000000ff */
[----:B------:R-:W-:-:S04]  /*0470*/  IMAD R9, R9, 0x32, RZ ;  /* 0x0000003209097824 */ /* 0x000fc800078e02ff */
[----:B------:R-:W-:-:S05]  /*0480*/  IMAD.MOV R9, RZ, RZ, -R9 ;  /* 0x000000ffff097224 */ /* 0x000fca00078e0a09 */
[----:B------:R-:W-:-:S05]  /*0490*/  PRMT R9, R9, 0x7710, RZ ;  /* 0x0000771009097816 */ /* 0x000fca00000000ff */
[----:B------:R-:W-:-:S05]  /*04a0*/  IMAD.IADD R10, R10, 0x1, R9 ;  /* 0x000000010a0a7824 */ /* 0x000fca00078e0209 */
[----:B------:R-:W-:-:S04]  /*04b0*/  LOP3.LUT R10, R10, 0xffff, RZ, 0xc0, !PT ;  /* 0x0000ffff0a0a7812 */ /* 0x000fc800078ec0ff */
[----:B------:R-:W-:Y:S01]  /*04c0*/  PRMT R9, R10, 0x8880, RZ ;  /* 0x000088800a097816 */ /* 0x000fe200000000ff */
[----:B------:R-:W-:Y:S06]  /*04d0*/  BRA `(.L_x_5) ;  /* 0x0000000000207947 */ /* 0x000fec0003800000 */
.L_x_4:
[----:B------:R-:W-:-:S04]  /*04e0*/  VIADD R9, R11, 0xa ;  /* 0x0000000a0b097836 */ /* 0x000fc80000000000 */
[----:B------:R-:W-:-:S04]  /*04f0*/  IMAD R9, R9, R9, RZ ;  /* 0x0000000909097224 */ /* 0x000fc800078e02ff */
[----:B------:R-:W-:-:S05]  /*0500*/  IMAD.HI.U32 R10, R9, 0x51eb851f, RZ ;  /* 0x51eb851f090a7827 */ /* 0x000fca00078e00ff */
[----:B------:R-:W-:-:S05]  /*0510*/  SHF.R.U32.HI R10, RZ, 0x5, R10 ;  /* 0x00000005ff0a7819 */ /* 0x000fca000001160a */
[----:B------:R-:W-:Y:S01]  /*0520*/  IMAD R9, R10, -0x64, R9 ;  /* 0xffffff9c0a097824 */ /* 0x000fe200078e0209 */
[----:B------:R-:W-:Y:S06]  /*0530*/  BRA `(.L_x_5) ;  /* 0x0000000000087947 */ /* 0x000fec0003800000 */
.L_x_3:
[----:B------:R-:W-:-:S04]  /*0540*/  IMAD.MOV.U32 R9, RZ, RZ, 0x3 ;  /* 0x00000003ff097424 */ /* 0x000fc800078e00ff */
[----:B------:R-:W-:-:S07]  /*0550*/  IMAD R9, R11, R9, 0x3 ;  /* 0x000000030b097424 */ /* 0x000fce00078e0209 */
.L_x_5:
[----:B------:R-:W-:Y:S05]  /*0560*/  BSYNC.RECONVERGENT B1 ;  /* 0x0000000000017941 */ /* 0x000fea0003800200 */
.L_x_2:
[----:B-1----:R-:W-:-:S04]  /*0570*/  IMAD.WIDE R10, R3, 0x4, R6 ;  /* 0x00000004030a7825 */ /* 0x002fc800078e0206 */
[----:B------:R-:W-:Y:S01]  /*0580*/  IMAD.IADD R3, R0, 0x1, R3 ;  /* 0x0000000100037824 */ /* 0x000fe200078e0203 */
[----:B------:R2:W-:Y:S01]  /*0590*/  STG.E desc[UR4][R10.64], R9 ;  /* 0x000000090a007986 */ /* 0x0005e2000c101904 */
[----:B------:R-:W-:Y:S05]  /*05a0*/  @P0 BRA `(.L_x_6) ;  /* 0xfffffffc00440947 */ /* 0x000fea000383ffff */
.L_x_1:
[----:B------:R-:W-:Y:S05]  /*05b0*/  BSYNC.RECONVERGENT B0 ;  /* 0x0000000000007941 */ /* 0x000fea0003800200 */
.L_x_0:
[----:B------:R-:W0:Y:S01]  /*05c0*/  LDC.64 R4, c[0x0][0x380] ;  /* 0x0000e000ff047b82 */ /* 0x000e220000000a00 */
[----:B------:R-:W-:Y:S01]  /*05d0*/  ISETP.GE.U32.AND P0, PT, R2, 0x3, PT ;  /* 0x000000030200780c */ /* 0x000fe20003f06070 */
[----:B------:R-:W1:Y:S06]  /*05e0*/  LDCU UR6, c[0x0][0x390] ;  /* 0x00007200ff0677ac */ /* 0x000e6c0008000800 */
[----:B------:R-:W3:Y:S06]  /*05f0*/  LDC.64 R6, c[0x0][0x388] ;  /* 0x0000e200ff067b82 */ /* 0x000eec0000000a00 */
[----:B-1----:R-:W-:Y:S05]  /*0600*/  @!P0 EXIT ;  /* 0x000000000000894d */ /* 0x002fea0003800000 */
.L_x_23:
[----:B0-2---:R-:W-:-:S05]  /*0610*/  IMAD.WIDE R8, R3, 0x4, R4 ;  /* 0x0000000403087825 */ /* 0x005fca00078e0204 */
[----:B------:R-:W2:Y:S01]  /*0620*/  LDG.E R12, desc[UR4][R8.64] ;  /* 0x00000004080c7981 */ /* 0x000ea2000c1e1900 */
[----:B------:R-:W-:Y:S01]  /*0630*/  BSSY.RECONVERGENT B0, `(.L_x_7) ;  /* 0x0000026000007945 */ /* 0x000fe20003800200 */
[----:B--2---:R-:W-:-:S13]  /*0640*/  LOP3.LUT P0, RZ, R12, 0x3, RZ, 0xc0, !PT ;  /* 0x000000030cff7812 */ /* 0x004fda000780c0ff */
[----:B------:R-:W-:Y:S05]  /*0650*/  @!P0 BRA `(.L_x_8) ;  /* 0x0000000000848947 */ /* 0x000fea0003800000 */
[----:B------:R-:W-:-:S04]  /*0660*/  LOP3.LUT R2, R12, 0x80000003, RZ, 0xc0, !PT ;  /* 0x800000030c027812 */ /* 0x000fc800078ec0ff */
[----:B------:R-:W-:-:S13]  /*0670*/  ISETP.NE.AND P0, PT, R2, 0x2, PT ;  /* 0x000000020200780c */ /* 0x000fda0003f05270 */
[----:B------:R-:W-:Y:S05]  /*0680*/  @!P0 BRA `(.L_x_9) ;  /* 0x0000000000688947 */ /* 0x000fea0003800000 */
[----:B------:R-:W-:-:S13]  /*0690*/  ISETP.NE.AND P0, PT, R2, 0x1, PT ;  /* 0x000000010200780c */ /* 0x000fda0003f05270 */
[----:B------:R-:W-:-:S04]  /*06a0*/  @!P0 VIADD R2, R12, 0xa ;  /* 0x0000000a0c028836 */ /* 0x000fc80000000000 */
[----:B------:R-:W-:-:S04]  /*06b0*/  @!P0 IMAD R2, R2, R2, RZ ;  /* 0x0000000202028224 */ /* 0x000fc800078e02ff */
[----:B------:R-:W-:-:S05]  /*06c0*/  @!P0 IMAD.HI.U32 R10, R2, 0x51eb851f, RZ ;  /* 0x51eb851f020a8827 */ /* 0x000fca00078e00ff */
[----:B------:R-:W-:-:S05]  /*06d0*/  @!P0 SHF.R.U32.HI R11, RZ, 0x5, R10 ;  /* 0x00000005ff0b8819 */ /* 0x000fca000001160a */
[----:B------:R-:W-:Y:S01]  /*06e0*/  @!P0 IMAD R13, R11, -0x64, R2 ;  /* 0xffffff9c0b0d8824 */ /* 0x000fe200078e0202 */
        /* <DEDUP_REMOVED lines=20> */
.L_x_9:
[----:B------:R-:W-:Y:S02]  /*0830*/  ISETP.GT.U32.AND P0, PT, R12, 0x28, PT ;  /* 0x000000280c00780c */ /* 0x000fe40003f04070 */
[----:B------:R-:W-:-:S11]  /*0840*/  SHF.R.U32.HI R13, RZ, 0x1, R12 ;  /* 0x00000001ff0d7819 */ /* 0x000fd6000001160c */
[----:B------:R-:W-:Y:S01]  /*0850*/  @P0 VIADD R13, R13, 0xfffffffb ;  /* 0xfffffffb0d0d0836 */ /* 0x000fe20000000000 */
[----:B------:R-:W-:Y:S06]  /*0860*/  BRA `(.L_x_10) ;  /* 0x0000000000087947 */ /* 0x000fec0003800000 */
.L_x_8:
[----:B------:R-:W-:-:S04]  /*0870*/  IMAD.MOV.U32 R13, RZ, RZ, 0x3 ;  /* 0x00000003ff0d7424 */ /* 0x000fc800078e00ff */
[----:B------:R-:W-:-:S07]  /*0880*/  IMAD R13, R12, R13, 0x3 ;  /* 0x000000030c0d7424 */ /* 0x000fce00078e020d */
.L_x_10:
[----:B------:R-:W-:Y:S05]  /*0890*/  BSYNC.RECONVERGENT B0 ;  /* 0x0000000000007941 */ /* 0x000fea0003800200 */
.L_x_7:
[----:B---3--:R-:W-:-:S04]  /*08a0*/  IMAD.WIDE R10, R3, 0x4, R6 ;  /* 0x00000004030a7825 */ /* 0x008fc800078e0206 */
[----:B------:R-:W-:Y:S01]  /*08b0*/  IMAD.WIDE R8, R0, 0x4, R8 ;  /* 0x0000000400087825 */ /* 0x000fe200078e0208 */
[----:B------:R0:W-:Y:S04]  /*08c0*/  STG.E desc[UR4][R10.64], R13 ;  /* 0x0000000d0a007986 */ /* 0x0001e8000c101904 */
[----:B------:R-:W2:Y:S01]  /*08d0*/  LDG.E R12, desc[UR4][R8.64] ;  /* 0x00000004080c7981 */ /* 0x000ea2000c1e1900 */
[----:B------:R-:W-:Y:S01]  /*08e0*/  BSSY.RECONVERGENT B0, `(.L_x_11) ;  /* 0x0000026000007945 */ /* 0x000fe20003800200 */
[----:B--2---:R-:W-:-:S13]  /*08f0*/  LOP3.LUT P0, RZ, R12, 0x3, RZ, 0xc0, !PT ;  /* 0x000000030cff7812 */ /* 0x004fda000780c0ff */
[----:B0-----:R-:W-:Y:S05]  /*0900*/  @!P0 BRA `(.L_x_12) ;  /* 0x0000000000848947 */ /* 0x001fea0003800000 */
        /* <DEDUP_REMOVED lines=27> */
.L_x_13:
[----:B------:R-:W-:-:S04]  /*0ac0*/  VIADD R2, R12, 0xa ;  /* 0x0000000a0c027836 */ /* 0x000fc80000000000 */
[----:B------:R-:W-:-:S04]  /*0ad0*/  IMAD R2, R2, R2, RZ ;  /* 0x0000000202027224 */ /* 0x000fc800078e02ff */
[----:B------:R-:W-:-:S05]  /*0ae0*/  IMAD.HI.U32 R12, R2, 0x51eb851f, RZ ;  /* 0x51eb851f020c7827 */ /* 0x000fca00078e00ff */
[----:B------:R-:W-:-:S05]  /*0af0*/  SHF.R.U32.HI R13, RZ, 0x5, R12 ;  /* 0x00000005ff0d7819 */ /* 0x000fca000001160c */
[----:B------:R-:W-:Y:S01]  /*0b00*/  IMAD R2, R13, -0x64, R2 ;  /* 0xffffff9c0d027824 */ /* 0x000fe200078e0202 */
[----:B------:R-:W-:Y:S06]  /*0b10*/  BRA `(.L_x_14) ;  /* 0x0000000000087947 */ /* 0x000fec0003800000 */
.L_x_12:
[----:B------:R-:W-:-:S04]  /*0b20*/  IMAD.MOV.U32 R13, RZ, RZ, 0x3 ;  /* 0x00000003ff0d7424 */ /* 0x000fc800078e00ff */
[----:B------:R-:W-:-:S07]  /*0b30*/  IMAD R2, R12, R13, 0x3 ;  /* 0x000000030c027424 */ /* 0x000fce00078e020d */
.L_x_14:
[----:B------:R-:W-:Y:S05]  /*0b40*/  BSYNC.RECONVERGENT B0 ;  /* 0x0000000000007941 */ /* 0x000fea0003800200 */
.L_x_11:
[----:B------:R-:W-:-:S04]  /*0b50*/  IMAD.WIDE R10, R0, 0x4, R10 ;  /* 0x00000004000a7825 */ /* 0x000fc800078e020a */
        /* <DEDUP_REMOVED lines=33> */
.L_x_17:
[----:B------:R-:W-:-:S04]  /*0d70*/  VIADD R2, R12, 0xa ;  /* 0x0000000a0c027836 */ /* 0x000fc80000000000 */
[----:B------:R-:W-:-:S04]  /*0d80*/  IMAD R2, R2, R2, RZ ;  /* 0x0000000202027224 */ /* 0x000fc800078e02ff */
[----:B------:R-:W-:-:S05]  /*0d90*/  IMAD.HI.U32 R12, R2, 0x51eb851f, RZ ;  /* 0x51eb851f020c7827 */ /* 0x000fca00078e00ff */
[----:B------:R-:W-:-:S05]  /*0da0*/  SHF.R.U32.HI R13, RZ, 0x5, R12 ;  /* 0x00000005ff0d7819 */ /* 0x000fca000001160c */
[----:B------:R-:W-:Y:S01]  /*0db0*/  IMAD R2, R13, -0x64, R2 ;  /* 0xffffff9c0d027824 */ /* 0x000fe200078e0202 */
[----:B------:R-:W-:Y:S06]  /*0dc0*/  BRA `(.L_x_18) ;  /* 0x0000000000087947 */ /* 0x000fec0003800000 */
.L_x_16:
[----:B------:R-:W-:-:S04]  /*0dd0*/  IMAD.MOV.U32 R13, RZ, RZ, 0x3 ;  /* 0x00000003ff0d7424 */ /* 0x000fc800078e00ff */
[----:B------:R-:W-:-:S07]  /*0de0*/  IMAD R2, R12, R13, 0x3 ;  /* 0x000000030c027424 */ /* 0x000fce00078e020d */
.L_x_18:
[----:B------:R-:W-:Y:S05]  /*0df0*/  BSYNC.RECONVERGENT B0 ;  /* 0x0000000000007941 */ /* 0x000fea0003800200 */
.L_x_15:
[----:B------:R-:W-:-:S04]  /*0e00*/  IMAD.WIDE R10, R0, 0x4, R10 ;  /* 0x00000004000a7825 */ /* 0x000fc800078e020a */
[----:B------:R-:W-:Y:S01]  /*0e10*/  IMAD.WIDE R8, R0, 0x4, R8 ;  /* 0x0000000400087825 */ /* 0x000fe200078e0208 */
[----:B------:R0:W-:Y:S05]  /*0e20*/  STG.E desc[UR4][R10.64], R2 ;  /* 0x000000020a007986 */ /* 0x0001ea000c101904 */
        /* <DEDUP_REMOVED lines=31> */
.L_x_21:
[----:B------:R-:W-:-:S04]  /*1020*/  VIADD R2, R8, 0xa ;  /* 0x0000000a08027836 */ /* 0x000fc80000000000 */
[----:B------:R-:W-:-:S04]  /*1030*/  IMAD R2, R2, R2, RZ ;  /* 0x0000000202027224 */ /* 0x000fc800078e02ff */
[----:B------:R-:W-:-:S05]  /*1040*/  IMAD.HI.U32 R8, R2, 0x51eb851f, RZ ;  /* 0x51eb851f02087827 */ /* 0x000fca00078e00ff */
[----:B------:R-:W-:-:S05]  /*1050*/  SHF.R.U32.HI R9, RZ, 0x5, R8 ;  /* 0x00000005ff097819 */ /* 0x000fca0000011608 */
[----:B------:R-:W-:Y:S01]  /*1060*/  IMAD R2, R9, -0x64, R2 ;  /* 0xffffff9c09027824 */ /* 0x000fe200078e0202 */
[----:B------:R-:W-:Y:S06]  /*1070*/  BRA `(.L_x_22) ;  /* 0x0000000000087947 */ /* 0x000fec0003800000 */
.L_x_20:
[----:B------:R-:W-:-:S04]  /*1080*/  IMAD.MOV.U32 R9, RZ, RZ, 0x3 ;  /* 0x00000003ff097424 */ /* 0x000fc800078e00ff */
[----:B------:R-:W-:-:S07]  /*1090*/  IMAD R2, R8, R9, 0x3 ;  /* 0x0000000308027424 */ /* 0x000fce00078e0209 */
.L_x_22:
[----:B------:R-:W-:Y:S05]  /*10a0*/  BSYNC.RECONVERGENT B0 ;  /* 0x0000000000007941 */ /* 0x000fea0003800200 */
.L_x_19:
[----:B------:R-:W-:-:S04]  /*10b0*/  IMAD.WIDE R10, R0, 0x4, R10 ;  /* 0x00000004000a7825 */ /* 0x000fc800078e020a */
[----:B------:R-:W-:Y:S01]  /*10c0*/  IMAD R3, R0, 0x4, R3 ;  /* 0x0000000400037824 */ /* 0x000fe200078e0203 */
[----:B------:R1:W-:Y:S04]  /*10d0*/  STG.E desc[UR4][R10.64], R2 ;  /* 0x000000020a007986 */ /* 0x0003e8000c101904 */
[----:B------:R-:W-:-:S13]  /*10e0*/  ISETP.GE.AND P0, PT, R3, UR6, PT ;  /* 0x0000000603007c0c */ /* 0x000fda000bf06270 */
[----:B-1----:R-:W-:Y:S05]  /*10f0*/  @!P0 BRA `(.L_x_23) ;  /* 0xfffffff400448947 */ /* 0x002fea000383ffff */
[----:B------:R-:W-:Y:S05]  /*1100*/  EXIT ;  /* 0x000000000000794d */ /* 0x000fea0003800000 */
.L_x_24:
[----:B------:R-:W-:-:S00]  /*1110*/  BRA `(.L_x_24) ;  /* 0xfffffffc00fc7947 */ /* 0x000fc0000383ffff */
[----:B------:R-:W-:-:S00]  /*1120*/  NOP ;  /* 0x0000000000007918 */ /* 0x000fc00000000000 */
        /* <DEDUP_REMOVED lines=13> */
.L_x_35:


//--------------------- .text._Z15branchingKernelPiS_i --------------------------
	.section	.text._Z15branchingKernelPiS_i,"ax",@progbits
	.align	128
        .global         _Z15branchingKernelPiS_i
        .type           _Z15branchingKernelPiS_i,@function
        .size           _Z15branchingKernelPiS_i,(.L_x_36 - _Z15branchingKernelPiS_i)
        .other          _Z15branchingKernelPiS_i,@"STO_CUDA_ENTRY STV_DEFAULT"
_Z15branchingKernelPiS_i:
.text._Z15branchingKernelPiS_i:
        /* <DEDUP_REMOVED lines=23> */
[----:B0-----:R-:W-:Y:S02]  /*0170*/  HFMA2 R2, -RZ, RZ, 0, 0 ;  /* 0x00000000ff027431 */ /* 0x001fe400000001ff */
[----:B--2---:R-:W-:-:S04]  /*0180*/  IMAD R9, R9, R3, RZ ;  /* 0x0000000309097224 */ /* 0x004fc800078e02ff */
[----:B------:R-:W-:-:S06]  /*0190*/  IMAD.HI.U32 R8, R3, R9, R2 ;  /* 0x0000000903087227 */ /* 0x000fcc00078e0002 */
[----:B------:R-:W-:-:S04]  /*01a0*/  IMAD.HI.U32 R9, R8, R5, RZ ;  /* 0x0000000508097227 */ /* 0x000fc800078e00ff */
[----:B------:R-:W-:-:S04]  /*01b0*/  IMAD.MOV R2, RZ, RZ, -R9 ;  /* 0x000000ffff027224 */ /* 0x000fc800078e0a09 */
[----:B------:R-:W-:Y:S02]  /*01c0*/  IMAD R5, R0, R2, R5 ;  /* 0x0000000200057224 */ /* 0x000fe400078e0205 */
[----:B------:R-:W0:Y:S03]  /*01d0*/  LDC.64 R2, c[0x0][0x388] ;  /* 0x0000e200ff027b82 */ /* 0x000e260000000a00 */
[----:B------:R-:W-:-:S13]  /*01e0*/  ISETP.GE.U32.AND P0, PT, R5, R0, PT ;  /* 0x000000000500720c */ /* 0x000fda0003f06070 */
[----:B------:R-:W-:Y:S01]  /*01f0*/  @P0 IMAD.IADD R5, R5, 0x1, -R0 ;  /* 0x0000000105050824 */ /* 0x000fe200078e0a00 */
[----:B------:R-:W-:-:S04]  /*0200*/  @P0 IADD3 R9, PT, PT, R9, 0x1, RZ ;  /* 0x0000000109090810 */ /* 0x000fc80007ffe0ff */
[-C--:B------:R-:W-:Y:S02]  /*0210*/  ISETP.GE.U32.AND P1, PT, R5, R0.reuse, PT ;  /* 0x000000000500720c */ /* 0x080fe40003f26070 */
[----:B------:R-:W2:Y:S11]  /*0220*/  LDC.64 R4, c[0x0][0x380] ;  /* 0x0000e000ff047b82 */ /* 0x000eb60000000a00 */
[----:B------:R-:W-:Y:S01]  /*0230*/  @P1 VIADD R9, R9, 0x1 ;  /* 0x0000000109091836 */ /* 0x000fe20000000000 */
[----:B------:R-:W-:-:S05]  /*0240*/  @!P2 LOP3.LUT R9, RZ, R0, RZ, 0x33, !PT ;  /* 0x00000000ff09a212 */ /* 0x000fca00078e33ff */
[----:B------:R-:W-:-:S05]  /*0250*/  IMAD.IADD R6, R6, 0x1, R9 ;  /* 0x0000000106067824 */ /* 0x000fca00078e0209 */
[C---:B------:R-:W-:Y:S02]  /*0260*/  LOP3.LUT R8, R6.reuse, 0x3, RZ, 0xc0, !PT ;  /* 0x0000000306087812 */ /* 0x040fe400078ec0ff */
[----:B------:R-:W-:Y:S02]  /*0270*/  ISETP.GE.U32.AND P1, PT, R6, 0x3, PT ;  /* 0x000000030600780c */ /* 0x000fe40003f26070 */
[----:B------:R-:W-:-:S13]  /*0280*/  ISETP.NE.AND P0, PT, R8, 0x3, PT ;  /* 0x000000030800780c */ /* 0x000fda0003f05270 */
[----:B01----:R-:W-:Y:S05]  /*0290*/  @!P0 BRA `(.L_x_26) ;  /* 0x00000000003c8947 */ /* 0x003fea0003800000 */
[----:B------:R-:W0:Y:S01]  /*02a0*/  LDC.64 R8, c[0x0][0x380] ;  /* 0x0000e000ff087b82 */ /* 0x000e220000000a00 */
[----:B------:R-:W-:-:S04]  /*02b0*/  IADD3 R6, PT, PT, R6, 0x1, RZ ;  /* 0x0000000106067810 */ /* 0x000fc80007ffe0ff */
[----:B------:R-:W-:-:S03]  /*02c0*/  LOP3.LUT R6, R6, 0x3, RZ, 0xc0, !PT ;  /* 0x0000000306067812 */ /* 0x000fc600078ec0ff */
[----:B------:R-:W1:Y:S02]  /*02d0*/  LDC.64 R10, c[0x0][0x388] ;  /* 0x0000e200ff0a7b82 */ /* 0x000e640000000a00 */
[----:B------:R-:W-:-:S07]  /*02e0*/  IMAD.MOV R6, RZ, RZ, -R6 ;  /* 0x000000ffff067224 */ /* 0x000fce00078e0a06 */
.L_x_27:
[----:B0-----:R-:W-:-:S06]  /*02f0*/  IMAD.WIDE R14, R7, 0x4, R8 ;  /* 0x00000004070e7825 */ /* 0x001fcc00078e0208 */
[----:B---3--:R-:W3:Y:S01]  /*0300*/  LDG.E R14, desc[UR4][R14.64] ;  /* 0x000000040e0e7981 */ /* 0x008ee2000c1e1900 */
[----:B-1----:R-:W-:Y:S01]  /*0310*/  IMAD.WIDE R12, R7, 0x4, R10 ;  /* 0x00000004070c7825 */ /* 0x002fe200078e020a */
[----:B------:R-:W-:-:S03]  /*0320*/  IADD3 R7, PT, PT, R0, R7, RZ ;  /* 0x0000000700077210 */ /* 0x000fc60007ffe0ff */
[----:B------:R-:W-:-:S05]  /*0330*/  VIADD R6, R6, 0x1 ;  /* 0x0000000106067836 */ /* 0x000fca0000000000 */
[----:B------:R-:W-:Y:S02]  /*0340*/  ISETP.NE.AND P0, PT, R6, RZ, PT ;  /* 0x000000ff0600720c */ /* 0x000fe40003f05270 */
[----:B---3--:R-:W-:-:S04]  /*0350*/  LOP3.LUT R17, R14, 0x1, RZ, 0xc, !PT ;  /* 0x000000010e117812 */ /* 0x008fc800078e0cff */
[----:B------:R-:W-:-:S05]  /*0360*/  SHF.L.U32 R17, R14, R17, RZ ;  /* 0x000000110e117219 */ /* 0x000fca00000006ff */
[----:B------:R3:W-:Y:S02]  /*0370*/  STG.E desc[UR4][R12.64], R17 ;  /* 0x000000110c007986 */ /* 0x0007e4000c101904 */
[----:B------:R-:W-:Y:S05]  /*0380*/  @P0 BRA `(.L_x_27) ;  /* 0xfffffffc00d80947 */ /* 0x000fea000383ffff */
.L_x_26:
[----:B------:R-:W-:Y:S05]  /*0390*/  BSYNC.RECONVERGENT B0 ;  /* 0x0000000000007941 */ /* 0x000fea0003800200 */
.L_x_25:
[----:B------:R-:W-:Y:S05]  /*03a0*/  @!P1 EXIT ;  /* 0x000000000000994d */ /* 0x000fea0003800000 */
.L_x_28:
[----:B-12---:R-:W-:-:S05]  /*03b0*/  IMAD.WIDE R14, R7, 0x4, R4 ;  /* 0x00000004070e7825 */ /* 0x006fca00078e0204 */
[----:B------:R-:W2:Y:S01]  /*03c0*/  LDG.E R6, desc[UR4][R14.64] ;  /* 0x000000040e067981 */ /* 0x000ea2000c1e1900 */
[----:B---3--:R-:W-:Y:S01]  /*03d0*/  IMAD.WIDE R16, R7, 0x4, R2 ;  /* 0x0000000407107825 */ /* 0x008fe200078e0202 */
[----:B--2---:R-:W-:-:S04]  /*03e0*/  LOP3.LUT R9, R6, 0x1, RZ, 0xc, !PT ;  /* 0x0000000106097812 */ /* 0x004fc800078e0cff */
[----:B------:R-:W-:Y:S01]  /*03f0*/  SHF.L.U32 R19, R6, R9, RZ ;  /* 0x0000000906137219 */ /* 0x000fe200000006ff */
[----:B------:R-:W-:-:S04]  /*0400*/  IMAD.WIDE R8, R0, 0x4, R14 ;  /* 0x0000000400087825 */ /* 0x000fc800078e020e */
[----:B------:R0:W-:Y:S04]  /*0410*/  STG.E desc[UR4][R16.64], R19 ;  /* 0x0000001310007986 */ /* 0x0001e8000c101904 */
[----:B------:R-:W2:Y:S01]  /*0420*/  LDG.E R6, desc[UR4][R8.64] ;  /* 0x0000000408067981 */ /* 0x000ea2000c1e1900 */
[----:B------:R-:W-:Y:S01]  /*0430*/  IMAD.WIDE R10, R0, 0x4, R16 ;  /* 0x00000004000a7825 */ /* 0x000fe200078e0210 */
[----:B--2---:R-:W-:-:S04]  /*0440*/  LOP3.LUT R13, R6, 0x1, RZ, 0xc, !PT ;  /* 0x00000001060d7812 */ /* 0x004fc800078e0cff */
[----:B------:R-:W-:Y:S01]  /*0450*/  SHF.L.U32 R21, R6, R13, RZ ;  /* 0x0000000d06157219 */ /* 0x000fe200000006ff */
[----:B------:R-:W-:-:S04]  /*0460*/  IMAD.WIDE R12, R0, 0x4, R8 ;  /* 0x00000004000c7825 */ /* 0x000fc800078e0208 */
[----:B------:R1:W-:Y:S04]  /*0470*/  STG.E desc[UR4][R10.64], R21 ;  /* 0x000000150a007986 */ /* 0x0003e8000c101904 */
[----:B------:R-:W2:Y:S01]  /*0480*/  LDG.E R6, desc[UR4][R12.64] ;  /* 0x000000040c067981 */ /* 0x000ea2000c1e1900 */
[----:B------:R-:W-:-:S04]  /*0490*/  IMAD.WIDE R14, R0, 0x4, R10 ;  /* 0x00000004000e7825 */ /* 0x000fc800078e020a */
[----:B0-----:R-:W-:Y:S01]  /*04a0*/  IMAD.WIDE R16, R0, 0x4, R12 ;  /* 0x0000000400107825 */ /* 0x001fe200078e020c */
[----:B--2---:R-:W-:-:S04]  /*04b0*/  LOP3.LUT R23, R6, 0x1, RZ, 0xc, !PT ;  /* 0x0000000106177812 */ /* 0x004fc800078e0cff */
[----:B------:R-:W-:-:S05]  /*04c0*/  SHF.L.U32 R23, R6, R23, RZ ;  /* 0x0000001706177219 */ /* 0x000fca00000006ff */
[----:B------:R1:W-:Y:S04]  /*04d0*/  STG.E desc[UR4][R14.64], R23 ;  /* 0x000000170e007986 */ /* 0x0003e8000c101904 */
[----:B------:R-:W2:Y:S01]  /*04e0*/  LDG.E R16, desc[UR4][R16.64] ;  /* 0x0000000410107981 */ /* 0x000ea2000c1e1900 */
[----:B------:R-:W-:-:S04]  /*04f0*/  IMAD.WIDE R8, R0, 0x4, R14 ;  /* 0x0000000400087825 */ /* 0x000fc800078e020e */
[----:B------:R-:W-:-:S05]  /*0500*/  IMAD R7, R0, 0x4, R7 ;  /* 0x0000000400077824 */ /* 0x000fca00078e0207 */
[----:B------:R-:W-:Y:S02]  /*0510*/  ISETP.GE.AND P0, PT, R7, UR6, PT ;  /* 0x0000000607007c0c */ /* 0x000fe4000bf06270 */
[----:B--2---:R-:W-:-:S04]  /*0520*/  LOP3.LUT R19, R16, 0x1, RZ, 0xc, !PT ;  /* 0x0000000110137812 */ /* 0x004fc800078e0cff */
[----:B------:R-:W-:-:S05]  /*0530*/  SHF.L.U32 R19, R16, R19, RZ ;  /* 0x0000001310137219 */ /* 0x000fca00000006ff */
[----:B------:R1:W-:Y:S02]  /*0540*/  STG.E desc[UR4][R8.64], R19 ;  /* 0x0000001308007986 */ /* 0x0003e4000c101904 */
[----:B------:R-:W-:Y:S05]  /*0550*/  @!P0 BRA `(.L_x_28) ;  /* 0xfffffffc00948947 */ /* 0x000fea000383ffff */
[----:B------:R-:W-:Y:S05]  /*0560*/  EXIT ;  /* 0x000000000000794d */ /* 0x000fea0003800000 */
.L_x_29:
        /* <DEDUP_REMOVED lines=9> */
.L_x_36:


//--------------------- .text._Z22divergenceHidingKernelPiS_i --------------------------
	.section	.text._Z22divergenceHidingKernelPiS_i,"ax",@progbits
	.align	128
        .global         _Z22divergenceHidingKernelPiS_i
        .type           _Z22divergenceHidingKernelPiS_i,@function
        .size           _Z22divergenceHidingKernelPiS_i,(.L_x_37 - _Z22divergenceHidingKernelPiS_i)
        .other          _Z22divergenceHidingKernelPiS_i,@"STO_CUDA_ENTRY STV_DEFAULT"
_Z22divergenceHidingKernelPiS_i:
.text._Z22divergenceHidingKernelPiS_i:
        /* <DEDUP_REMOVED lines=47> */
.L_x_32:
        /* <DEDUP_REMOVED lines=10> */
.L_x_31:
[----:B------:R-:W-:Y:S05]  /*0390*/  BSYNC.RECONVERGENT B0 ;  /* 0x0000000000007941 */ /* 0x000fea0003800200 */
.L_x_30:
[----:B------:R-:W-:Y:S05]  /*03a0*/  @!P1 EXIT ;  /* 0x000000000000994d */ /* 0x000fea0003800000 */
.L_x_33:
        /* <DEDUP_REMOVED lines=28> */
.L_x_34:
        /* <DEDUP_REMOVED lines=9> */
.L_x_37:


//--------------------- .nv.shared.reserved.0     --------------------------
	.section	.nv.shared.reserved.0,"aw",@nobits
	.weak		__nv_reservedSMEM_offset_0_alias
	.size		__nv_reservedSMEM_offset_0_alias, 0, 64
	.other		__nv_reservedSMEM_offset_0_alias,@"STO_CUDA_RESERVED_SHARED STV_DEFAULT"
__nv_reservedSMEM_offset_0_alias:
	.zero		0
	.zero		64


//--------------------- .nv.constant0._Z22complexBranchingKernelPiS_i --------------------------
	.section	.nv.constant0._Z22complexBranchingKernelPiS_i,"a",@progbits
	.sectionflags	@""
	.align	4
.nv.constant0._Z22complexBranchingKernelPiS_i:
	.zero		916


//--------------------- .nv.constant0._Z15branchingKernelPiS_i --------------------------
	.section	.nv.constant0._Z15branchingKernelPiS_i,"a",@progbits
	.sectionflags	@""
	.align	4
.nv.constant0._Z15branchingKernelPiS_i:
	.zero		916


//--------------------- .nv.constant0._Z22divergenceHidingKernelPiS_i --------------------------
	.section	.nv.constant0._Z22divergenceHidingKernelPiS_i,"a",@progbits
	.sectionflags	@""
	.align	4
.nv.constant0._Z22divergenceHidingKernelPiS_i:
	.zero		916


//--------------------- SYMBOLS --------------------------

	.type		.nv.reservedSmem.offset0,@object
	.size		.nv.reservedSmem.offset0,0x4
